	.headerflags	@"EF_CUDA_TEXMODE_UNIFIED EF_CUDA_64BIT_ADDRESS EF_CUDA_ACCELERATORS EF_CUDA_SM90 EF_CUDA_VIRTUAL_SM(EF_CUDA_SM90)"
	.elftype	@"ET_EXEC"


//--------------------- .nv.info                  --------------------------
	.section	.nv.info,"",@"SHT_CUDA_INFO"
	.align	4


	//----- nvinfo : EIATTR_REGCOUNT
	.align		4
        /*0000*/ 	.byte	0x04, 0x2f
        /*0002*/ 	.short	(.L_1 - .L_0)
	.align		4
.L_0:
        /*0004*/ 	.word	index@(triton_poi_fused_convolution_relu_10)
        /*0008*/ 	.word	0x00000020


	//----- nvinfo : EIATTR_MIN_STACK_SIZE
	.align		4
.L_1:
        /*000c*/ 	.byte	0x04, 0x12
        /*000e*/ 	.short	(.L_3 - .L_2)
	.align		4
.L_2:
        /*0010*/ 	.word	index@(triton_poi_fused_convolution_relu_10)
        /*0014*/ 	.word	0x00000000


	//----- nvinfo : EIATTR_FRAME_SIZE
	.align		4
.L_3:
        /*0018*/ 	.byte	0x04, 0x11
        /*001a*/ 	.short	(.L_5 - .L_4)
	.align		4
.L_4:
        /*001c*/ 	.word	index@(triton_poi_fused_convolution_relu_10)
        /*0020*/ 	.word	0x00000000


	//----- nvinfo : EIATTR_MIN_STACK_SIZE
	.align		4
.L_5:
        /*0024*/ 	.byte	0x04, 0x12
        /*0026*/ 	.short	(.L_7 - .L_6)
	.align		4
.L_6:
        /*0028*/ 	.word	index@(triton_poi_fused_convolution_relu_10)
        /*002c*/ 	.word	0x00000000
.L_7:


//--------------------- .nv.info.triton_poi_fused_convolution_relu_10 --------------------------
	.section	.nv.info.triton_poi_fused_convolution_relu_10,"",@"SHT_CUDA_INFO"
	.sectionflags	@""
	.align	4


	//----- nvinfo : EIATTR_CUDA_API_VERSION
	.align		4
        /*0000*/ 	.byte	0x04, 0x37
        /*0002*/ 	.short	(.L_9 - .L_8)
.L_8:
        /*0004*/ 	.word	0x0000007c


	//----- nvinfo : EIATTR_KPARAM_INFO
	.align		4
.L_9:
        /*0008*/ 	.byte	0x04, 0x17
        /*000a*/ 	.short	(.L_11 - .L_10)
.L_10:
        /*000c*/ 	.word	0x00000000
        /*0010*/ 	.short	0x0005
        /*0012*/ 	.short	0x0024
        /*0014*/ 	.byte	0x00, 0xf0, 0x11, 0x00


	//----- nvinfo : EIATTR_KPARAM_INFO
	.align		4
.L_11:
        /*0018*/ 	.byte	0x04, 0x17
        /*001a*/ 	.short	(.L_13 - .L_12)
.L_12:
        /*001c*/ 	.word	0x00000000
        /*0020*/ 	.short	0x0004
        /*0022*/ 	.short	0x0020
        /*0024*/ 	.byte	0x00, 0xf0, 0x11, 0x00


	//----- nvinfo : EIATTR_KPARAM_INFO
	.align		4
.L_13:
        /*0028*/ 	.byte	0x04, 0x17
        /*002a*/ 	.short	(.L_15 - .L_14)
.L_14:
        /*002c*/ 	.word	0x00000000
        /*0030*/ 	.short	0x0003
        /*0032*/ 	.short	0x0018
        /*0034*/ 	.byte	0x00, 0xf4, 0x21, 0x00


	//----- nvinfo : EIATTR_KPARAM_INFO
	.align		4
.L_15:
        /*0038*/ 	.byte	0x04, 0x17
        /*003a*/ 	.short	(.L_17 - .L_16)
.L_16:
        /*003c*/ 	.word	0x00000000
        /*0040*/ 	.short	0x0002
        /*0042*/ 	.short	0x0010
        /*0044*/ 	.byte	0x00, 0xf4, 0x21, 0x00


	//----- nvinfo : EIATTR_KPARAM_INFO
	.align		4
.L_17:
        /*0048*/ 	.byte	0x04, 0x17
        /*004a*/ 	.short	(.L_19 - .L_18)
.L_18:
        /*004c*/ 	.word	0x00000000
        /*0050*/ 	.short	0x0001
        /*0052*/ 	.short	0x0008
        /*0054*/ 	.byte	0x00, 0xf4, 0x21, 0x00


	//----- nvinfo : EIATTR_KPARAM_INFO
	.align		4
.L_19:
        /*0058*/ 	.byte	0x04, 0x17
        /*005a*/ 	.short	(.L_21 - .L_20)
.L_20:
        /*005c*/ 	.word	0x00000000
        /*0060*/ 	.short	0x0000
        /*0062*/ 	.short	0x0000
        /*0064*/ 	.byte	0x00, 0xf4, 0x21, 0x00


	//----- nvinfo : EIATTR_SPARSE_MMA_MASK
	.align		4
.L_21:
        /*0068*/ 	.byte	0x03, 0x50
        /*006a*/ 	.short	0x0000


	//----- nvinfo : EIATTR_MAXREG_COUNT
	.align		4
        /*006c*/ 	.byte	0x03, 0x1b
        /*006e*/ 	.short	0x00ff


	//----- nvinfo : EIATTR_EXIT_INSTR_OFFSETS
	.align		4
        /*0070*/ 	.byte	0x04, 0x1c
        /*0072*/ 	.short	(.L_23 - .L_22)


	//   ....[0]....
.L_22:
        /*0074*/ 	.word	0x00000a70


	//   ....[1]....
        /*0078*/ 	.word	0x00000a90


	//----- nvinfo : EIATTR_REQNTID
	.align		4
.L_23:
        /*007c*/ 	.byte	0x04, 0x10
        /*007e*/ 	.short	(.L_25 - .L_24)
.L_24:
        /*0080*/ 	.word	0x00000080
        /*0084*/ 	.word	0x00000001
        /*0088*/ 	.word	0x00000001


	//----- nvinfo : EIATTR_CBANK_PARAM_SIZE
	.align		4
.L_25:
        /*008c*/ 	.byte	0x03, 0x19
        /*008e*/ 	.short	0x0028


	//----- nvinfo : EIATTR_PARAM_CBANK
	.align		4
        /*0090*/ 	.byte	0x04, 0x0a
        /*0092*/ 	.short	(.L_27 - .L_26)
	.align		4
.L_26:
        /*0094*/ 	.word	index@(.nv.constant0.triton_poi_fused_convolution_relu_10)
        /*0098*/ 	.short	0x0210
        /*009a*/ 	.short	0x0028


	//----- nvinfo : EIATTR_SW_WAR
	.align		4
.L_27:
        /*009c*/ 	.byte	0x04, 0x36
        /*009e*/ 	.short	(.L_29 - .L_28)
.L_28:
        /*00a0*/ 	.word	0x00000008
.L_29:


//--------------------- .nv.callgraph             --------------------------
	.section	.nv.callgraph,"",@"SHT_CUDA_CALLGRAPH"
	.align	4
	.sectionentsize	8
	.align		4
        /*0000*/ 	.word	0x00000000
	.align		4
        /*0004*/ 	.word	0xffffffff
	.align		4
        /*0008*/ 	.word	0x00000000
	.align		4
        /*000c*/ 	.word	0xfffffffe
	.align		4
        /*0010*/ 	.word	0x00000000
	.align		4
        /*0014*/ 	.word	0xfffffffd
	.align		4
        /*0018*/ 	.word	0x00000000
	.align		4
        /*001c*/ 	.word	0xfffffffc


//--------------------- .text.triton_poi_fused_convolution_relu_10 --------------------------
	.section	.text.triton_poi_fused_convolution_relu_10,"ax",@progbits
	.sectionflags	@"SHF_BARRIERS=1"
	.align	128
        .global         triton_poi_fused_convolution_relu_10
        .type           triton_poi_fused_convolution_relu_10,@function
        .size           triton_poi_fused_convolution_relu_10,(.L_x_1 - triton_poi_fused_convolution_relu_10)
        .other          triton_poi_fused_convolution_relu_10,@"STO_CUDA_ENTRY STV_DEFAULT"
triton_poi_fused_convolution_relu_10:
.text.triton_poi_fused_convolution_relu_10:
[----:B------:R-:W0:Y:S01]  /*0000*/  LDC R1, c[0x0][0x28] ;  /* 0x00000a00ff017b82 */ /* 0x000e220000000800 */
[----:B------:R-:W1:Y:S07]  /*0010*/  S2R R2, SR_CTAID.Y ;  /* 0x0000000000027919 */ /* 0x000e6e0000002600 */
[----:B------:R-:W2:Y:S01]  /*0020*/  LDC.64 R22, c[0x0][0x218] ;  /* 0x00008600ff167b82 */ /* 0x000ea20000000a00 */
[----:B------:R-:W-:Y:S02]  /*0030*/  CS2R R8, SRZ ;  /* 0x0000000000087805 */ /* 0x000fe4000001ff00 */
[----:B------:R-:W-:Y:S01]  /*0040*/  CS2R R10, SRZ ;  /* 0x00000000000a7805 */ /* 0x000fe2000001ff00 */
[----:B------:R-:W3:Y:S01]  /*0050*/  S2R R19, SR_TID.X ;  /* 0x0000000000137919 */ /* 0x000ee20000002100 */
[----:B------:R-:W-:Y:S01]  /*0060*/  ULDC.64 UR6, c[0x0][0x208] ;  /* 0x0000820000067ab9 */ /* 0x000fe20000000a00 */
[----:B------:R-:W-:-:S02]  /*0070*/  CS2R R12, SRZ ;  /* 0x00000000000c7805 */ /* 0x000fc4000001ff00 */
[----:B------:R-:W-:Y:S01]  /*0080*/  CS2R R14, SRZ ;  /* 0x00000000000e7805 */ /* 0x000fe2000001ff00 */
[----:B------:R-:W4:Y:S01]  /*0090*/  S2R R6, SR_CTAID.X ;  /* 0x0000000000067919 */ /* 0x000f220000002500 */
[----:B------:R-:W5:Y:S01]  /*00a0*/  LDC.64 R20, c[0x0][0x210] ;  /* 0x00008400ff147b82 */ /* 0x000f620000000a00 */
[----:B-1----:R-:W-:Y:S02]  /*00b0*/  IMAD.SHL.U32 R2, R2, 0x40, RZ ;  /* 0x0000004002027824 */ /* 0x002fe400078e00ff */
[----:B---3--:R-:W-:Y:S01]  /*00c0*/  IMAD.SHL.U32 R3, R19, 0x4, RZ ;  /* 0x0000000413037824 */ /* 0x008fe200078e00ff */
[----:B------:R-:W-:-:S04]  /*00d0*/  SHF.R.U32.HI R17, RZ, 0x4, R19 ;  /* 0x00000004ff117819 */ /* 0x000fc80000011613 */
[----:B------:R-:W-:Y:S02]  /*00e0*/  LOP3.LUT R3, R2, 0x3c, R3, 0xf8, !PT ;  /* 0x0000003c02037812 */ /* 0x000fe400078ef803 */
[----:B------:R-:W-:Y:S02]  /*00f0*/  SGXT.U32 R17, R17, 0x3 ;  /* 0x000000031111781a */ /* 0x000fe40000000000 */
[C---:B------:R-:W-:Y:S01]  /*0100*/  ISETP.GE.AND P0, PT, R3.reuse, 0x600, PT ;  /* 0x000006000300780c */ /* 0x040fe20003f06270 */
[----:B------:R-:W-:-:S05]  /*0110*/  IMAD.HI R0, R3, 0x2aaaaaab, RZ ;  /* 0x2aaaaaab03007827 */ /* 0x000fca00078e02ff */
[----:B------:R-:W-:-:S04]  /*0120*/  SHF.R.U32.HI R5, RZ, 0x1f, R0 ;  /* 0x0000001fff057819 */ /* 0x000fc80000011600 */
[----:B------:R-:W-:Y:S01]  /*0130*/  LEA.HI.SX32 R4, R0, R5, 0x1a ;  /* 0x0000000500047211 */ /* 0x000fe200078fd2ff */
[----:B----4-:R-:W-:Y:S01]  /*0140*/  IMAD.SHL.U32 R0, R6, 0x10, RZ ;  /* 0x0000001006007824 */ /* 0x010fe200078e00ff */
[----:B------:R-:W-:-:S03]  /*0150*/  CS2R R6, SRZ ;  /* 0x0000000000067805 */ /* 0x000fc6000001ff00 */
[----:B------:R-:W-:Y:S01]  /*0160*/  IMAD R5, R4, -0x180, R3 ;  /* 0xfffffe8004057824 */ /* 0x000fe200078e0203 */
[----:B------:R-:W-:Y:S02]  /*0170*/  LOP3.LUT R16, R0, R17, RZ, 0xfc, !PT ;  /* 0x0000001100107212 */ /* 0x000fe400078efcff */
[----:B------:R-:W-:Y:S01]  /*0180*/  LOP3.LUT R3, R0, 0x8, R17, 0xfe, !PT ;  /* 0x0000000800037812 */ /* 0x000fe200078efe11 */
[----:B------:R-:W-:Y:S01]  /*0190*/  IMAD R4, R4, 0xd80, R5 ;  /* 0x00000d8004047824 */ /* 0x000fe200078e0205 */
[----:B------:R-:W-:Y:S01]  /*01a0*/  ISETP.LT.AND P2, PT, R16, 0x9, !P0 ;  /* 0x000000091000780c */ /* 0x000fe20004741270 */
[----:B--2---:R-:W-:Y:S01]  /*01b0*/  IMAD.WIDE R22, R5, 0x4, R22 ;  /* 0x0000000405167825 */ /* 0x004fe200078e0216 */
[----:B------:R-:W-:-:S03]  /*01c0*/  ISETP.LT.AND P1, PT, R3, 0x9, !P0 ;  /* 0x000000090300780c */ /* 0x000fc60004721270 */
[--C-:B------:R-:W-:Y:S02]  /*01d0*/  IMAD R16, R16, 0x180, R4.reuse ;  /* 0x0000018010107824 */ /* 0x100fe400078e0204 */
[----:B------:R-:W-:Y:S01]  /*01e0*/  IMAD R3, R3, 0x180, R4 ;  /* 0x0000018003037824 */ /* 0x000fe200078e0204 */
[----:B------:R-:W-:Y:S01]  /*01f0*/  CS2R R4, SRZ ;  /* 0x0000000000047805 */ /* 0x000fe2000001ff00 */
[----:B-----5:R-:W-:-:S04]  /*0200*/  IMAD.WIDE R24, R16, 0x4, R20 ;  /* 0x0000000410187825 */ /* 0x020fc800078e0214 */
[----:B------:R-:W-:Y:S01]  /*0210*/  IMAD.WIDE R20, R3, 0x4, R20 ;  /* 0x0000000403147825 */ /* 0x000fe200078e0214 */
[----:B------:R-:W2:Y:S04]  /*0220*/  @!P0 LDG.E.EL.128 R4, desc[UR6][R22.64] ;  /* 0x0000000616048981 */ /* 0x000ea8000c2e1d00 */
[----:B------:R1:W2:Y:S04]  /*0230*/  @P2 LDG.E.EL.128 R8, desc[UR6][R24.64] ;  /* 0x0000000618082981 */ /* 0x0002a8000c2e1d00 */
[----:B------:R3:W4:Y:S01]  /*0240*/  @P1 LDG.E.EL.128 R12, desc[UR6][R20.64] ;  /* 0x00000006140c1981 */ /* 0x000722000c2e1d00 */
[----:B------:R-:W5:Y:S01]  /*0250*/  S2UR UR5, SR_CgaCtaId ;  /* 0x00000000000579c3 */ /* 0x000f620000008800 */
[----:B------:R-:W-:Y:S01]  /*0260*/  IMAD.SHL.U32 R18, R19, 0x40, RZ ;  /* 0x0000004013127824 */ /* 0x000fe200078e00ff */
[----:B------:R-:W-:Y:S01]  /*0270*/  UMOV UR4, 0x400 ;  /* 0x0000040000047882 */ /* 0x000fe20000000000 */
[----:B------:R-:W2:Y:S01]  /*0280*/  S2R R26, SR_TID.X ;  /* 0x00000000001a7919 */ /* 0x000ea20000002100 */
[----:B------:R-:W-:-:S02]  /*0290*/  LOP3.LUT R0, R0, 0xf, R19, 0xf8, !PT ;  /* 0x0000000f00007812 */ /* 0x000fc400078ef813 */
[----:B------:R-:W-:-:S04]  /*02a0*/  LOP3.LUT R18, R18, 0x3c0, RZ, 0xc0, !PT ;  /* 0x000003c012127812 */ /* 0x000fc800078ec0ff */
[C---:B------:R-:W-:Y:S02]  /*02b0*/  LOP3.LUT R27, R18.reuse, R17, RZ, 0xfc, !PT ;  /* 0x00000011121b7212 */ /* 0x040fe400078efcff */
[C---:B------:R-:W-:Y:S02]  /*02c0*/  LOP3.LUT R28, R18.reuse, 0x10, RZ, 0xfc, !PT ;  /* 0x00000010121c7812 */ /* 0x040fe400078efcff */
[C---:B------:R-:W-:Y:S02]  /*02d0*/  LOP3.LUT R29, R18.reuse, 0x20, RZ, 0xfc, !PT ;  /* 0x00000020121d7812 */ /* 0x040fe400078efcff */
[C---:B-1----:R-:W-:Y:S02]  /*02e0*/  LOP3.LUT R24, R18.reuse, 0x30, RZ, 0xfc, !PT ;  /* 0x0000003012187812 */ /* 0x042fe400078efcff */
[-C--:B------:R-:W-:Y:S02]  /*02f0*/  LEA.HI R18, R18, R27.reuse, RZ, 0x1c ;  /* 0x0000001b12127211 */ /* 0x080fe400078fe0ff */
[----:B------:R-:W-:-:S02]  /*0300*/  LEA.HI R22, R28, R27, RZ, 0x1c ;  /* 0x0000001b1c167211 */ /* 0x000fc400078fe0ff */
[-C--:B---3--:R-:W-:Y:S01]  /*0310*/  LEA.HI R20, R29, R27.reuse, RZ, 0x1c ;  /* 0x0000001b1d147211 */ /* 0x088fe200078fe0ff */
[----:B0----5:R-:W-:Y:S01]  /*0320*/  UPRMT UR4, UR5, 0x654, UR4 ;  /* 0x0000065405047896 */ /* 0x021fe20008000004 */
[----:B------:R-:W-:-:S05]  /*0330*/  LEA.HI R21, R24, R27, RZ, 0x1c ;  /* 0x0000001b18157211 */ /* 0x000fca00078fe0ff */
[----:B------:R-:W-:Y:S02]  /*0340*/  LEA R23, R18, UR4, 0x2 ;  /* 0x0000000412177c11 */ /* 0x000fe4000f8e10ff */
[----:B------:R-:W-:Y:S02]  /*0350*/  LEA R22, R22, UR4, 0x2 ;  /* 0x0000000416167c11 */ /* 0x000fe4000f8e10ff */
[----:B------:R-:W-:Y:S02]  /*0360*/  LEA R25, R20, UR4, 0x2 ;  /* 0x0000000414197c11 */ /* 0x000fe4000f8e10ff */
[----:B------:R-:W-:Y:S02]  /*0370*/  LEA R18, R21, UR4, 0x2 ;  /* 0x0000000415127c11 */ /* 0x000fe4000f8e10ff */
[C---:B--2---:R-:W-:Y:S01]  /*0380*/  FSETP.GEU.AND P6, PT, R5.reuse, -R9, PT ;  /* 0x800000090500720b */ /* 0x044fe20003fce000 */
[----:B------:R-:W-:Y:S01]  /*0390*/  FADD R9, R5, R9 ;  /* 0x0000000905097221 */ /* 0x000fe20000000000 */
[C---:B------:R-:W-:Y:S01]  /*03a0*/  FSETP.GEU.AND P5, PT, R4.reuse, -R8, PT ;  /* 0x800000080400720b */ /* 0x040fe20003fae000 */
[----:B------:R-:W-:Y:S01]  /*03b0*/  FADD R8, R4, R8 ;  /* 0x0000000804087221 */ /* 0x000fe20000000000 */
[C---:B------:R-:W-:Y:S01]  /*03c0*/  FSETP.GEU.AND P4, PT, R6.reuse, -R10, PT ;  /* 0x8000000a0600720b */ /* 0x040fe20003f8e000 */
[----:B------:R-:W-:Y:S01]  /*03d0*/  FADD R10, R6, R10 ;  /* 0x0000000a060a7221 */ /* 0x000fe20000000000 */
[----:B------:R-:W-:-:S02]  /*03e0*/  FSEL R9, R9, RZ, P6 ;  /* 0x000000ff09097208 */ /* 0x000fc40003000000 */
[C---:B------:R-:W-:Y:S01]  /*03f0*/  FSETP.GEU.AND P6, PT, R7.reuse, -R11, PT ;  /* 0x8000000b0700720b */ /* 0x040fe20003fce000 */
[----:B------:R-:W-:Y:S01]  /*0400*/  FADD R11, R7, R11 ;  /* 0x0000000b070b7221 */ /* 0x000fe20000000000 */
[C---:B----4-:R-:W-:Y:S01]  /*0410*/  FSETP.GEU.AND P0, PT, R4.reuse, -R12, PT ;  /* 0x8000000c0400720b */ /* 0x050fe20003f0e000 */
[----:B------:R-:W-:Y:S01]  /*0420*/  FADD R4, R4, R12 ;  /* 0x0000000c04047221 */ /* 0x000fe20000000000 */
[C---:B------:R-:W-:Y:S01]  /*0430*/  FSETP.GEU.AND P3, PT, R5.reuse, -R13, PT ;  /* 0x8000000d0500720b */ /* 0x040fe20003f6e000 */
[----:B------:R-:W-:Y:S01]  /*0440*/  FADD R5, R5, R13 ;  /* 0x0000000d05057221 */ /* 0x000fe20000000000 */
[----:B------:R-:W-:Y:S02]  /*0450*/  FSEL R8, R8, RZ, P5 ;  /* 0x000000ff08087208 */ /* 0x000fe40002800000 */
[C---:B------:R-:W-:Y:S01]  /*0460*/  FSETP.GEU.AND P5, PT, R6.reuse, -R14, PT ;  /* 0x8000000e0600720b */ /* 0x040fe20003fae000 */
[----:B------:R-:W-:Y:S01]  /*0470*/  FADD R6, R6, R14 ;  /* 0x0000000e06067221 */ /* 0x000fe20000000000 */
[----:B------:R-:W-:Y:S01]  /*0480*/  FSEL R10, R10, RZ, P4 ;  /* 0x000000ff0a0a7208 */ /* 0x000fe20002000000 */
[----:B------:R-:W-:Y:S01]  /*0490*/  STS [R23], R8 ;  /* 0x0000000817007388 */ /* 0x000fe20000000800 */
[C---:B------:R-:W-:Y:S01]  /*04a0*/  FSETP.GEU.AND P4, PT, R7.reuse, -R15, PT ;  /* 0x8000000f0700720b */ /* 0x040fe20003f8e000 */
[----:B------:R-:W-:Y:S01]  /*04b0*/  FADD R7, R7, R15 ;  /* 0x0000000f07077221 */ /* 0x000fe20000000000 */
[----:B------:R-:W-:Y:S01]  /*04c0*/  FSEL R11, R11, RZ, P6 ;  /* 0x000000ff0b0b7208 */ /* 0x000fe20003000000 */
[----:B------:R-:W-:Y:S01]  /*04d0*/  STS [R22+0x40], R9 ;  /* 0x0000400916007388 */ /* 0x000fe20000000800 */
[----:B------:R-:W-:-:S02]  /*04e0*/  FSEL R4, R4, RZ, P0 ;  /* 0x000000ff04047208 */ /* 0x000fc40000000000 */
[----:B------:R-:W-:Y:S01]  /*04f0*/  FSEL R5, R5, RZ, P3 ;  /* 0x000000ff05057208 */ /* 0x000fe20001800000 */
[----:B------:R-:W-:Y:S01]  /*0500*/  STS [R25+0x80], R10 ;  /* 0x0000800a19007388 */ /* 0x000fe20000000800 */
[----:B------:R-:W-:Y:S02]  /*0510*/  FSEL R6, R6, RZ, P5 ;  /* 0x000000ff06067208 */ /* 0x000fe40002800000 */
[----:B------:R-:W-:Y:S01]  /*0520*/  FSEL R7, R7, RZ, P4 ;  /* 0x000000ff07077208 */ /* 0x000fe20002000000 */
[----:B------:R-:W-:Y:S01]  /*0530*/  STS [R18+0xc0], R11 ;  /* 0x0000c00b12007388 */ /* 0x000fe20000000800 */
[----:B------:R-:W-:Y:S02]  /*0540*/  LOP3.LUT R14, R26, 0x7f, RZ, 0xc0, !PT ;  /* 0x0000007f1a0e7812 */ /* 0x000fe400078ec0ff */
[----:B------:R-:W-:Y:S01]  /*0550*/  ISETP.GE.AND P0, PT, R0, 0x9, PT ;  /* 0x000000090000780c */ /* 0x000fe20003f06270 */
[----:B------:R-:W-:Y:S01]  /*0560*/  STS [R23+0x20], R4 ;  /* 0x0000200417007388 */ /* 0x000fe20000000800 */
[C---:B------:R-:W-:Y:S01]  /*0570*/  LOP3.LUT R21, R14.reuse, 0x80, RZ, 0xfc, !PT ;  /* 0x000000800e157812 */ /* 0x040fe200078efcff */
[----:B------:R-:W-:Y:S01]  /*0580*/  IMAD.IADD R12, R17, 0x1, R14 ;  /* 0x00000001110c7824 */ /* 0x000fe200078e020e */
[----:B------:R-:W-:Y:S01]  /*0590*/  LOP3.LUT R19, R14, 0x100, RZ, 0xfc, !PT ;  /* 0x000001000e137812 */ /* 0x000fe200078efcff */
[----:B------:R0:W-:Y:S01]  /*05a0*/  STS [R22+0x60], R5 ;  /* 0x0000600516007388 */ /* 0x0001e20000000800 */
[----:B------:R-:W-:-:S02]  /*05b0*/  LEA.HI R21, R21, R14, RZ, 0x1c ;  /* 0x0000000e15157211 */ /* 0x000fc400078fe0ff */
[----:B------:R-:W-:Y:S01]  /*05c0*/  LEA R15, R12, UR4, 0x2 ;  /* 0x000000040c0f7c11 */ /* 0x000fe2000f8e10ff */
[----:B------:R1:W-:Y:S01]  /*05d0*/  STS [R25+0xa0], R6 ;  /* 0x0000a00619007388 */ /* 0x0003e20000000800 */
[----:B------:R-:W2:Y:S01]  /*05e0*/  LDC.64 R12, c[0x0][0x220] ;  /* 0x00008800ff0c7b82 */ /* 0x000ea20000000a00 */
[----:B------:R-:W-:Y:S02]  /*05f0*/  LEA.HI R19, R19, R14, RZ, 0x1c ;  /* 0x0000000e13137211 */ /* 0x000fe400078fe0ff */
[----:B------:R2:W-:Y:S01]  /*0600*/  STS [R18+0xe0], R7 ;  /* 0x0000e00712007388 */ /* 0x0005e20000000800 */
[----:B------:R-:W-:Y:S02]  /*0610*/  LEA R26, R21, UR4, 0x2 ;  /* 0x00000004151a7c11 */ /* 0x000fe4000f8e10ff */
[----:B0-----:R-:W-:Y:S02]  /*0620*/  LEA R22, R19, UR4, 0x2 ;  /* 0x0000000413167c11 */ /* 0x001fe4000f8e10ff */
[----:B------:R-:W-:Y:S01]  /*0630*/  BAR.SYNC.DEFER_BLOCKING 0x0 ;  /* 0x0000000000007b1d */ /* 0x000fe20000010000 */
[----:B------:R-:W-:-:S02]  /*0640*/  LOP3.LUT R23, R2, R17, RZ, 0xfc, !PT ;  /* 0x0000001102177212 */ /* 0x000fc400078efcff */
[C---:B-1----:R-:W-:Y:S02]  /*0650*/  LOP3.LUT R25, R14.reuse, 0x180, RZ, 0xfc, !PT ;  /* 0x000001800e197812 */ /* 0x042fe400078efcff */
[C---:B------:R-:W-:Y:S01]  /*0660*/  ISETP.LT.AND P3, PT, R23.reuse, 0x600, !P0 ;  /* 0x000006001700780c */ /* 0x040fe20004761270 */
[----:B------:R-:W-:Y:S01]  /*0670*/  IMAD R23, R23, 0x9, R0 ;  /* 0x0000000917177824 */ /* 0x000fe200078e0200 */
[----:B------:R-:W-:Y:S02]  /*0680*/  LEA.HI R25, R25, R14, RZ, 0x1c ;  /* 0x0000000e19197211 */ /* 0x000fe400078fe0ff */
[----:B------:R-:W-:Y:S02]  /*0690*/  LOP3.LUT R21, R2, 0x8, R17, 0xfe, !PT ;  /* 0x0000000802157812 */ /* 0x000fe400078efe11 */
[C---:B------:R-:W-:Y:S02]  /*06a0*/  LOP3.LUT R27, R14.reuse, 0x200, RZ, 0xfc, !PT ;  /* 0x000002000e1b7812 */ /* 0x040fe400078efcff */
[----:B------:R-:W-:-:S02]  /*06b0*/  LOP3.LUT R29, R14, 0x280, RZ, 0xfc, !PT ;  /* 0x000002800e1d7812 */ /* 0x000fc400078efcff */
[----:B------:R-:W-:Y:S02]  /*06c0*/  LEA R24, R25, UR4, 0x2 ;  /* 0x0000000419187c11 */ /* 0x000fe4000f8e10ff */
[C---:B------:R-:W-:Y:S01]  /*06d0*/  LOP3.LUT R25, R14.reuse, 0x300, RZ, 0xfc, !PT ;  /* 0x000003000e197812 */ /* 0x040fe200078efcff */
[----:B--2---:R-:W-:Y:S01]  /*06e0*/  IMAD.WIDE R18, R23, 0x4, R12 ;  /* 0x0000000417127825 */ /* 0x004fe200078e020c */
[----:B------:R-:W-:Y:S02]  /*06f0*/  LOP3.LUT R28, R14, 0x380, RZ, 0xfc, !PT ;  /* 0x000003800e1c7812 */ /* 0x000fe400078efcff */
[C---:B------:R-:W-:Y:S01]  /*0700*/  ISETP.LT.AND P4, PT, R21.reuse, 0x600, !P0 ;  /* 0x000006001500780c */ /* 0x040fe20004781270 */
[----:B------:R-:W-:Y:S01]  /*0710*/  IMAD R21, R21, 0x9, R0 ;  /* 0x0000000915157824 */ /* 0x000fe200078e0200 */
[-C--:B------:R-:W-:Y:S01]  /*0720*/  LEA.HI R27, R27, R14.reuse, RZ, 0x1c ;  /* 0x0000000e1b1b7211 */ /* 0x080fe200078fe0ff */
[----:B------:R-:W0:Y:S01]  /*0730*/  LDS R15, [R15] ;  /* 0x000000000f0f7984 */ /* 0x000e220000000800 */
[----:B------:R-:W-:-:S02]  /*0740*/  LEA.HI R29, R29, R14, RZ, 0x1c ;  /* 0x0000000e1d1d7211 */ /* 0x000fc400078fe0ff */
[----:B------:R-:W-:Y:S01]  /*0750*/  LOP3.LUT R0, R2, 0x10, R17, 0xfe, !PT ;  /* 0x0000001002007812 */ /* 0x000fe200078efe11 */
[----:B------:R-:W1:Y:S01]  /*0760*/  LDS R26, [R26+0x200] ;  /* 0x000200001a1a7984 */ /* 0x000e620000000800 */
[-C--:B------:R-:W-:Y:S02]  /*0770*/  LEA.HI R20, R25, R14.reuse, RZ, 0x1c ;  /* 0x0000000e19147211 */ /* 0x080fe400078fe0ff */
[----:B------:R-:W-:Y:S01]  /*0780*/  LEA.HI R28, R28, R14, RZ, 0x1c ;  /* 0x0000000e1c1c7211 */ /* 0x000fe200078fe0ff */
[----:B------:R-:W2:Y:S01]  /*0790*/  LDS R22, [R22+0x400] ;  /* 0x0004000016167984 */ /* 0x000ea20000000800 */
[----:B------:R-:W-:Y:S02]  /*07a0*/  LEA R25, R27, UR4, 0x2 ;  /* 0x000000041b197c11 */ /* 0x000fe4000f8e10ff */
[----:B------:R-:W-:Y:S01]  /*07b0*/  LEA R27, R29, UR4, 0x2 ;  /* 0x000000041d1b7c11 */ /* 0x000fe2000f8e10ff */
[----:B------:R-:W3:Y:S01]  /*07c0*/  LDS R24, [R24+0x600] ;  /* 0x0006000018187984 */ /* 0x000ee20000000800 */
[----:B------:R-:W-:-:S02]  /*07d0*/  LEA R29, R20, UR4, 0x2 ;  /* 0x00000004141d7c11 */ /* 0x000fc4000f8e10ff */
[----:B------:R-:W-:Y:S01]  /*07e0*/  LOP3.LUT R14, R2, 0x18, R17, 0xfe, !PT ;  /* 0x00000018020e7812 */ /* 0x000fe200078efe11 */
[----:B------:R-:W4:Y:S03]  /*07f0*/  LDS R25, [R25+0x800] ;  /* 0x0008000019197984 */ /* 0x000f260000000800 */
[----:B------:R-:W-:Y:S01]  /*0800*/  ISETP.LT.AND P6, PT, R14, 0x600, !P0 ;  /* 0x000006000e00780c */ /* 0x000fe200047c1270 */
[----:B------:R-:W5:Y:S04]  /*0810*/  LDS R27, [R27+0xa00] ;  /* 0x000a00001b1b7984 */ /* 0x000f680000000800 */
[----:B------:R-:W2:Y:S04]  /*0820*/  LDS R29, [R29+0xc00] ;  /* 0x000c00001d1d7984 */ /* 0x000ea80000000800 */
[----:B0-----:R0:W-:Y:S01]  /*0830*/  @P3 STG.E desc[UR6][R18.64], R15 ;  /* 0x0000000f12003986 */ /* 0x0011e2000c101906 */
[----:B------:R-:W-:-:S02]  /*0840*/  ISETP.LT.AND P3, PT, R0, 0x600, !P0 ;  /* 0x000006000000780c */ /* 0x000fc40004761270 */
[----:B------:R-:W-:Y:S02]  /*0850*/  LEA R0, R28, UR4, 0x2 ;  /* 0x000000041c007c11 */ /* 0x000fe4000f8e10ff */
[----:B------:R-:W-:-:S04]  /*0860*/  LOP3.LUT R28, R2, 0x20, R17, 0xfe, !PT ;  /* 0x00000020021c7812 */ /* 0x000fc800078efe11 */
[----:B------:R-:W3:Y:S01]  /*0870*/  LDS R0, [R0+0xe00] ;  /* 0x000e000000007984 */ /* 0x000ee20000000800 */
[----:B------:R-:W-:Y:S01]  /*0880*/  ISETP.LT.AND P5, PT, R28, 0x600, !P0 ;  /* 0x000006001c00780c */ /* 0x000fe200047a1270 */
[--C-:B0-----:R-:W-:Y:S01]  /*0890*/  IMAD.WIDE R18, R21, 0x4, R12.reuse ;  /* 0x0000000415127825 */ /* 0x101fe200078e020c */
[----:B------:R-:W0:Y:S03]  /*08a0*/  LDC.64 R14, c[0x0][0x228] ;  /* 0x00008a00ff0e7b82 */ /* 0x000e260000000a00 */
[----:B------:R-:W-:Y:S01]  /*08b0*/  VIADD R21, R23, 0x90 ;  /* 0x0000009017157836 */ /* 0x000fe20000000000 */
[----:B-1----:R1:W-:Y:S03]  /*08c0*/  @P4 STG.E desc[UR6][R18.64], R26 ;  /* 0x0000001a12004986 */ /* 0x0023e6000c101906 */
[----:B------:R-:W-:-:S05]  /*08d0*/  IMAD.WIDE R20, R21, 0x4, R12 ;  /* 0x0000000415147825 */ /* 0x000fca00078e020c */
[----:B--2---:R2:W-:Y:S01]  /*08e0*/  @P3 STG.E desc[UR6][R20.64], R22 ;  /* 0x0000001614003986 */ /* 0x0045e2000c101906 */
[----:B-1----:R-:W-:-:S04]  /*08f0*/  LOP3.LUT R18, R2, 0x28, R17, 0xfe, !PT ;  /* 0x0000002802127812 */ /* 0x002fc800078efe11 */
[----:B------:R-:W-:Y:S02]  /*0900*/  ISETP.LT.AND P4, PT, R18, 0x600, !P0 ;  /* 0x000006001200780c */ /* 0x000fe40004781270 */
[----:B--2---:R-:W-:Y:S01]  /*0910*/  LOP3.LUT R20, R2, 0x30, R17, 0xfe, !PT ;  /* 0x0000003002147812 */ /* 0x004fe200078efe11 */
[C---:B------:R-:W-:Y:S01]  /*0920*/  VIADD R21, R23.reuse, 0x168 ;  /* 0x0000016817157836 */ /* 0x040fe20000000000 */
[----:B------:R-:W-:Y:S01]  /*0930*/  LOP3.LUT R2, R2, 0x38, R17, 0xfe, !PT ;  /* 0x0000003802027812 */ /* 0x000fe200078efe11 */
[C---:B------:R-:W-:Y:S01]  /*0940*/  VIADD R17, R23.reuse, 0xd8 ;  /* 0x000000d817117836 */ /* 0x040fe20000000000 */
[----:B------:R-:W-:Y:S01]  /*0950*/  ISETP.LT.AND P3, PT, R20, 0x600, !P0 ;  /* 0x000006001400780c */ /* 0x000fe20004761270 */
[----:B------:R-:W-:Y:S01]  /*0960*/  VIADD R22, R23, 0x1b0 ;  /* 0x000001b017167836 */ /* 0x000fe20000000000 */
[----:B------:R-:W-:Y:S01]  /*0970*/  ISETP.LT.AND P0, PT, R2, 0x600, !P0 ;  /* 0x000006000200780c */ /* 0x000fe20004701270 */
[----:B------:R-:W-:-:S04]  /*0980*/  IMAD.WIDE R18, R17, 0x4, R12 ;  /* 0x0000000411127825 */ /* 0x000fc800078e020c */
[C---:B------:R-:W-:Y:S01]  /*0990*/  VIADD R17, R23.reuse, 0x120 ;  /* 0x0000012017117836 */ /* 0x040fe20000000000 */
[----:B---3--:R1:W-:Y:S01]  /*09a0*/  @P6 STG.E desc[UR6][R18.64], R24 ;  /* 0x0000001812006986 */ /* 0x0083e2000c101906 */
[----:B------:R-:W-:Y:S02]  /*09b0*/  VIADD R2, R23, 0x1f8 ;  /* 0x000001f817027836 */ /* 0x000fe40000000000 */
[----:B------:R-:W-:-:S04]  /*09c0*/  IMAD.WIDE R20, R21, 0x4, R12 ;  /* 0x0000000415147825 */ /* 0x000fc800078e020c */
[----:B------:R-:W-:-:S04]  /*09d0*/  IMAD.WIDE R22, R22, 0x4, R12 ;  /* 0x0000000416167825 */ /* 0x000fc800078e020c */
[----:B-1----:R-:W-:-:S04]  /*09e0*/  IMAD.WIDE R18, R17, 0x4, R12 ;  /* 0x0000000411127825 */ /* 0x002fc800078e020c */
[----:B------:R-:W-:Y:S01]  /*09f0*/  IMAD.WIDE R12, R2, 0x4, R12 ;  /* 0x00000004020c7825 */ /* 0x000fe200078e020c */
[----:B----4-:R1:W-:Y:S03]  /*0a00*/  @P5 STG.E desc[UR6][R18.64], R25 ;  /* 0x0000001912005986 */ /* 0x0103e6000c101906 */
[--C-:B0-----:R-:W-:Y:S01]  /*0a10*/  IMAD.WIDE R16, R16, 0x4, R14.reuse ;  /* 0x0000000410107825 */ /* 0x101fe200078e020e */
[----:B-----5:R1:W-:Y:S03]  /*0a20*/  @P4 STG.E desc[UR6][R20.64], R27 ;  /* 0x0000001b14004986 */ /* 0x0203e6000c101906 */
[----:B------:R-:W-:Y:S01]  /*0a30*/  IMAD.WIDE R14, R3, 0x4, R14 ;  /* 0x00000004030e7825 */ /* 0x000fe200078e020e */
[----:B------:R1:W-:Y:S04]  /*0a40*/  @P3 STG.E desc[UR6][R22.64], R29 ;  /* 0x0000001d16003986 */ /* 0x0003e8000c101906 */
[----:B------:R1:W-:Y:S04]  /*0a50*/  @P0 STG.E desc[UR6][R12.64], R0 ;  /* 0x000000000c000986 */ /* 0x0003e8000c101906 */
[----:B------:R1:W-:Y:S01]  /*0a60*/  @P2 STG.E.128 desc[UR6][R16.64], R8 ;  /* 0x0000000810002986 */ /* 0x0003e2000c101d06 */
[----:B------:R-:W-:Y:S05]  /*0a70*/  @!P1 EXIT ;  /* 0x000000000000994d */ /* 0x000fea0003800000 */
[----:B------:R-:W-:Y:S01]  /*0a80*/  STG.E.128 desc[UR6][R14.64], R4 ;  /* 0x000000040e007986 */ /* 0x000fe2000c101d06 */
[----:B------:R-:W-:Y:S05]  /*0a90*/  EXIT ;  /* 0x000000000000794d */ /* 0x000fea0003800000 */
.L_x_0:
[----:B------:R-:W-:-:S00]  /*0aa0*/  BRA `(.L_x_0) ;  /* 0xfffffffc00fc7947 */ /* 0x000fc0000383ffff */
[----:B------:R-:W-:-:S00]  /*0ab0*/  NOP ;  /* 0x0000000000007918 */ /* 0x000fc00000000000 */
        /* <DEDUP_REMOVED lines=12> */
.L_x_1:


//--------------------- .nv.shared.triton_poi_fused_convolution_relu_10 --------------------------
	.section	.nv.shared.triton_poi_fused_convolution_relu_10,"aw",@nobits
	.sectionflags	@""
	.align	16
	.zero		1024


//--------------------- .nv.constant0.triton_poi_fused_convolution_relu_10 --------------------------
	.section	.nv.constant0.triton_poi_fused_convolution_relu_10,"a",@progbits
	.sectionflags	@""
	.align	4
.nv.constant0.triton_poi_fused_convolution_relu_10:
	.zero		568
